//
// Generated by NVIDIA NVVM Compiler
//
// Compiler Build ID: CL-36424714
// Cuda compilation tools, release 13.0, V13.0.88
// Based on NVVM 20.0.0
//

.version 9.0
.target sm_100
.address_size 64

	// .globl	_Z6kernelPfS_S_

.visible .entry _Z6kernelPfS_S_(
	.param .u64 .ptr .align 1 _Z6kernelPfS_S__param_0,
	.param .u64 .ptr .align 1 _Z6kernelPfS_S__param_1,
	.param .u64 .ptr .align 1 _Z6kernelPfS_S__param_2
)
{
	.reg .pred 	%p<4>;
	.reg .b32 	%r<5>;
	.reg .b32 	%f<29>;
	.reg .b64 	%rd<12>;

	ld.param.u64 	%rd1, [_Z6kernelPfS_S__param_0];
	ld.param.u64 	%rd2, [_Z6kernelPfS_S__param_1];
	ld.param.u64 	%rd3, [_Z6kernelPfS_S__param_2];
	mov.u32 	%r2, %ntid.x;
	mov.u32 	%r3, %ctaid.x;
	mov.u32 	%r4, %tid.x;
	mad.lo.s32 	%r1, %r2, %r3, %r4;
	setp.gt.s32 	%p1, %r1, 1048575;
	@%p1 bra 	$L__BB0_4;
	cvta.to.global.u64 	%rd4, %rd1;
	cvta.to.global.u64 	%rd5, %rd2;
	mul.wide.s32 	%rd6, %r1, 4;
	add.s64 	%rd7, %rd4, %rd6;
	ld.global.f32 	%f5, [%rd7];
	add.s64 	%rd8, %rd5, %rd6;
	ld.global.f32 	%f6, [%rd8];
	add.f32 	%f1, %f5, %f6;
	abs.f32 	%f7, %f1;
	setp.ltu.f32 	%p2, %f7, 0f3F8060FE;
	setp.ge.f32 	%p3, %f7, 0f3F8060FE;
	mul.f32 	%f8, %f1, %f1;
	selp.f32 	%f9, %f7, %f8, %p3;
	selp.f32 	%f10, 0f38EB4C3A, 0f38B1E96A, %p3;
	selp.f32 	%f11, 0fBAAE005B, 0fBA574D20, %p3;
	fma.rn.f32 	%f12, %f10, %f9, %f11;
	selp.f32 	%f13, 0f3C09919F, 0f3BAAD5EA, %p3;
	fma.rn.f32 	%f14, %f12, %f9, %f13;
	selp.f32 	%f15, 0fBD24D99A, 0fBCDC1BE7, %p3;
	fma.rn.f32 	%f16, %f14, %f9, %f15;
	selp.f32 	%f17, 0f3E235519, 0f3DE718AF, %p3;
	fma.rn.f32 	%f18, %f16, %f9, %f17;
	selp.f32 	%f19, 0f3F69B4F9, 0fBEC093AC, %p3;
	fma.rn.f32 	%f20, %f18, %f9, %f19;
	selp.f32 	%f21, 0f3F210A14, 0f3E0375D3, %p3;
	fma.rn.f32 	%f22, %f20, %f9, %f21;
	neg.f32 	%f23, %f9;
	selp.f32 	%f24, %f23, %f1, %p3;
	fma.rn.f32 	%f28, %f22, %f24, %f24;
	@%p2 bra 	$L__BB0_3;
	ex2.approx.ftz.f32 	%f25, %f28;
	mov.f32 	%f26, 0f3F800000;
	sub.f32 	%f27, %f26, %f25;
	copysign.f32 	%f28, %f1, %f27;
$L__BB0_3:
	cvta.to.global.u64 	%rd9, %rd3;
	add.s64 	%rd11, %rd9, %rd6;
	st.global.f32 	[%rd11], %f28;
$L__BB0_4:
	ret;

}


// ===== COMPILED SASS (sm_100) =====

	.target	sm_100

	.elftype	@"ET_EXEC"


//--------------------- .note.nv.tkinfo           --------------------------
	.section	.note.nv.tkinfo,"",@"SHT_NOTE"
	.sectionflags	@"SHF_NOTE_NV_TKINFO"
	.tkinfo
        /*0018*/ 	.word	0x00000002
        /*0030*/ 	.string	""
        /*0030*/ 	.string	"ptxas"
        /*0030*/ 	.string	"Cuda compilation tools, release 13.0, V13.0.88"
        /*0030*/ 	.string	"Build cuda_13.0.r13.0/compiler.36424714_0"
        /*0030*/ 	.string	"-arch sm_100 -m 64 "



//--------------------- .note.nv.cuinfo           --------------------------
	.section	.note.nv.cuinfo,"",@"SHT_NOTE"
	.sectionflags	@"SHF_NOTE_NV_CUINFO"
        /*0018*/ 	.short	0x0002
        /*001a*/ 	.short	0x0064
        /*001c*/ 	.short	0x0082
	.zero		2


//--------------------- .nv.info                  --------------------------
	.section	.nv.info,"",@"SHT_CUDA_INFO"
	.align	4


	//----- nvinfo : EIATTR_REGCOUNT
	.align		4
        /*0000*/ 	.byte	0x04, 0x2f
        /*0002*/ 	.short	(.L_1 - .L_0)
	.align		4
.L_0:
        /*0004*/ 	.word	index@(_Z6kernelPfS_S_)
        /*0008*/ 	.word	0x0000000d


	//----- nvinfo : EIATTR_FRAME_SIZE
	.align		4
.L_1:
        /*000c*/ 	.byte	0x04, 0x11
        /*000e*/ 	.short	(.L_3 - .L_2)
	.align		4
.L_2:
        /*0010*/ 	.word	index@(_Z6kernelPfS_S_)
        /*0014*/ 	.word	0x00000000


	//----- nvinfo : EIATTR_MIN_STACK_SIZE
	.align		4
.L_3:
        /*0018*/ 	.byte	0x04, 0x12
        /*001a*/ 	.short	(.L_5 - .L_4)
	.align		4
.L_4:
        /*001c*/ 	.word	index@(_Z6kernelPfS_S_)
        /*0020*/ 	.word	0x00000000
.L_5:


//--------------------- .nv.compat                --------------------------
	.section	.nv.compat,"",@"SHT_CUDA_COMPAT_INFO"
	.align	4
        /*0000*/ 	.byte	0x02, 0x09, 0x00, 0x00, 0x02, 0x02, 0x01, 0x00, 0x02, 0x05, 0x05, 0x00, 0x03, 0x07, 0x01, 0x01
        /*0010*/ 	.byte	0x02, 0x03, 0x00, 0x00, 0x02, 0x06, 0x01, 0x00, 0x04, 0x0b, 0x08, 0x00, 0x01, 0x00, 0x00, 0x00
        /*0020*/ 	.byte	0x00, 0x00, 0x00, 0x00


//--------------------- .nv.info._Z6kernelPfS_S_  --------------------------
	.section	.nv.info._Z6kernelPfS_S_,"",@"SHT_CUDA_INFO"
	.sectionflags	@""
	.align	4


	//----- nvinfo : EIATTR_CUDA_API_VERSION
	.align		4
        /*0000*/ 	.byte	0x04, 0x37
        /*0002*/ 	.short	(.L_7 - .L_6)
.L_6:
        /*0004*/ 	.word	0x00000082


	//----- nvinfo : EIATTR_KPARAM_INFO
	.align		4
.L_7:
        /*0008*/ 	.byte	0x04, 0x17
        /*000a*/ 	.short	(.L_9 - .L_8)
.L_8:
        /*000c*/ 	.word	0x00000000
        /*0010*/ 	.short	0x0002
        /*0012*/ 	.short	0x0010
        /*0014*/ 	.byte	0x00, 0xf5, 0x21, 0x00


	//----- nvinfo : EIATTR_KPARAM_INFO
	.align		4
.L_9:
        /*0018*/ 	.byte	0x04, 0x17
        /*001a*/ 	.short	(.L_11 - .L_10)
.L_10:
        /*001c*/ 	.word	0x00000000
        /*0020*/ 	.short	0x0001
        /*0022*/ 	.short	0x0008
        /*0024*/ 	.byte	0x00, 0xf5, 0x21, 0x00


	//----- nvinfo : EIATTR_KPARAM_INFO
	.align		4
.L_11:
        /*0028*/ 	.byte	0x04, 0x17
        /*002a*/ 	.short	(.L_13 - .L_12)
.L_12:
        /*002c*/ 	.word	0x00000000
        /*0030*/ 	.short	0x0000
        /*0032*/ 	.short	0x0000
        /*0034*/ 	.byte	0x00, 0xf5, 0x21, 0x00


	//----- nvinfo : EIATTR_SPARSE_MMA_MASK
	.align		4
.L_13:
        /*0038*/ 	.byte	0x03, 0x50
        /*003a*/ 	.short	0x0000


	//----- nvinfo : EIATTR_MAXREG_COUNT
	.align		4
        /*003c*/ 	.byte	0x03, 0x1b
        /*003e*/ 	.short	0x00ff


	//----- nvinfo : EIATTR_MERCURY_ISA_VERSION
	.align		4
        /*0040*/ 	.byte	0x03, 0x5f
        /*0042*/ 	.short	0x0101


	//----- nvinfo : EIATTR_VRC_CTA_INIT_COUNT
	.align		4
        /*0044*/ 	.byte	0x02, 0x4a
	.zero		1
	.zero		1


	//----- nvinfo : EIATTR_EXIT_INSTR_OFFSETS
	.align		4
        /*0048*/ 	.byte	0x04, 0x1c
        /*004a*/ 	.short	(.L_15 - .L_14)


	//   ....[0]....
.L_14:
        /*004c*/ 	.word	0x00000060


	//   ....[1]....
        /*0050*/ 	.word	0x000002e0


	//----- nvinfo : EIATTR_CBANK_PARAM_SIZE
	.align		4
.L_15:
        /*0054*/ 	.byte	0x03, 0x19
        /*0056*/ 	.short	0x0018


	//----- nvinfo : EIATTR_PARAM_CBANK
	.align		4
        /*0058*/ 	.byte	0x04, 0x0a
        /*005a*/ 	.short	(.L_17 - .L_16)
	.align		4
.L_16:
        /*005c*/ 	.word	index@(.nv.constant0._Z6kernelPfS_S_)
        /*0060*/ 	.short	0x0380
        /*0062*/ 	.short	0x0018


	//----- nvinfo : EIATTR_SW_WAR
	.align		4
.L_17:
        /*0064*/ 	.byte	0x04, 0x36
        /*0066*/ 	.short	(.L_19 - .L_18)
.L_18:
        /*0068*/ 	.word	0x00000008
.L_19:


//--------------------- .nv.callgraph             --------------------------
	.section	.nv.callgraph,"",@"SHT_CUDA_CALLGRAPH"
	.align	4
	.sectionentsize	8
	.align		4
        /*0000*/ 	.word	0x00000000
	.align		4
        /*0004*/ 	.word	0xffffffff
	.align		4
        /*0008*/ 	.word	0x00000000
	.align		4
        /*000c*/ 	.word	0xfffffffe
	.align		4
        /*0010*/ 	.word	0x00000000
	.align		4
        /*0014*/ 	.word	0xfffffffd
	.align		4
        /*0018*/ 	.word	0x00000000
	.align		4
        /*001c*/ 	.word	0xfffffffc


//--------------------- .text._Z6kernelPfS_S_     --------------------------
	.section	.text._Z6kernelPfS_S_,"ax",@progbits
	.align	128
        .global         _Z6kernelPfS_S_
        .type           _Z6kernelPfS_S_,@function
        .size           _Z6kernelPfS_S_,(.L_x_1 - _Z6kernelPfS_S_)
        .other          _Z6kernelPfS_S_,@"STO_CUDA_ENTRY STV_DEFAULT"
_Z6kernelPfS_S_:
.text._Z6kernelPfS_S_:
[----:B------:R-:W-:Y:S01]  /*0000*/  LDC R1, c[0x0][0x37c] ;  /* 0x0000df00ff017b82 */ /* 0x000fe20000000800 */
[----:B------:R-:W0:Y:S01]  /*0010*/  S2R R0, SR_CTAID.X ;  /* 0x0000000000007919 */ /* 0x000e220000002500 */
[----:B------:R-:W0:Y:S01]  /*0020*/  LDCU UR4, c[0x0][0x360] ;  /* 0x00006c00ff0477ac */ /* 0x000e220008000800 */
[----:B------:R-:W0:Y:S02]  /*0030*/  S2R R3, SR_TID.X ;  /* 0x0000000000037919 */ /* 0x000e240000002100 */
[----:B0-----:R-:W-:-:S05]  /*0040*/  IMAD R0, R0, UR4, R3 ;  /* 0x0000000400007c24 */ /* 0x001fca000f8e0203 */
[----:B------:R-:W-:-:S13]  /*0050*/  ISETP.GT.AND P0, PT, R0, 0xfffff, PT ;  /* 0x000fffff0000780c */ /* 0x000fda0003f04270 */
[----:B------:R-:W-:Y:S05]  /*0060*/  @P0 EXIT ;  /* 0x000000000000094d */ /* 0x000fea0003800000 */
[----:B------:R-:W0:Y:S01]  /*0070*/  LDC.64 R6, c[0x0][0x388] ;  /* 0x0000e200ff067b82 */ /* 0x000e220000000a00 */
[----:B------:R-:W1:Y:S07]  /*0080*/  LDCU.64 UR4, c[0x0][0x358] ;  /* 0x00006b00ff0477ac */ /* 0x000e6e0008000a00 */
[----:B------:R-:W2:Y:S01]  /*0090*/  LDC.64 R4, c[0x0][0x380] ;  /* 0x0000e000ff047b82 */ /* 0x000ea20000000a00 */
[----:B0-----:R-:W-:-:S06]  /*00a0*/  IMAD.WIDE R6, R0, 0x4, R6 ;  /* 0x0000000400067825 */ /* 0x001fcc00078e0206 */
[----:B-1----:R-:W3:Y:S01]  /*00b0*/  LDG.E R7, desc[UR4][R6.64] ;  /* 0x0000000406077981 */ /* 0x002ee2000c1e1900 */
[----:B--2---:R-:W-:-:S05]  /*00c0*/  IMAD.WIDE R4, R0, 0x4, R4 ;  /* 0x0000000400047825 */ /* 0x004fca00078e0204 */
[----:B------:R0:W3:Y:S01]  /*00d0*/  LDG.E R2, desc[UR4][R4.64] ;  /* 0x0000000404027981 */ /* 0x0000e2000c1e1900 */
[----:B------:R-:W-:Y:S01]  /*00e0*/  HFMA2 R8, -RZ, RZ, 0.61474609375, 16.90625 ;  /* 0x38eb4c3aff087431 */ /* 0x000fe200000001ff */
[----:B------:R-:W-:Y:S01]  /*00f0*/  MOV R10, 0x3aae005b ;  /* 0x3aae005b000a7802 */ /* 0x000fe20000000f00 */
[----:B------:R-:W-:Y:S02]  /*0100*/  IMAD.MOV.U32 R9, RZ, RZ, 0x3c09919f ;  /* 0x3c09919fff097424 */ /* 0x000fe400078e00ff */
[----:B0-----:R-:W-:Y:S02]  /*0110*/  HFMA2 R4, -RZ, RZ, 1.28515625, -179.25 ;  /* 0x3d24d99aff047431 */ /* 0x001fe400000001ff */
[----:B------:R-:W-:Y:S02]  /*0120*/  IMAD.MOV.U32 R6, RZ, RZ, 0x3e235519 ;  /* 0x3e235519ff067424 */ /* 0x000fe400078e00ff */
[----:B---3--:R-:W-:-:S04]  /*0130*/  FADD R2, R2, R7 ;  /* 0x0000000702027221 */ /* 0x008fc80000000000 */
[C---:B------:R-:W-:Y:S01]  /*0140*/  FMUL R3, R2.reuse, R2 ;  /* 0x0000000202037220 */ /* 0x040fe20000400000 */
[----:B------:R-:W-:-:S04]  /*0150*/  FSETP.GE.AND P0, PT, |R2|, 1.0029599666595458984, PT ;  /* 0x3f8060fe0200780b */ /* 0x000fc80003f06200 */
[----:B------:R-:W-:Y:S02]  /*0160*/  FSEL R3, |R2|, R3, P0 ;  /* 0x0000000302037208 */ /* 0x000fe40000000200 */
[----:B------:R-:W-:Y:S02]  /*0170*/  FSEL R8, R8, 8.4834944573231041431e-05, P0 ;  /* 0x38b1e96a08087808 */ /* 0x000fe40000000000 */
[----:B------:R-:W-:Y:S02]  /*0180*/  FSEL R10, -R10, -0.00082130916416645050049, P0 ;  /* 0xba574d200a0a7808 */ /* 0x000fe40000000100 */
[----:B------:R-:W-:-:S03]  /*0190*/  FSEL R5, R9, 0.0052134888246655464172, P0 ;  /* 0x3baad5ea09057808 */ /* 0x000fc60000000000 */
[----:B------:R-:W-:Y:S01]  /*01a0*/  FFMA R8, R3, R8, R10 ;  /* 0x0000000803087223 */ /* 0x000fe2000000000a */
[----:B------:R-:W-:-:S03]  /*01b0*/  FSEL R7, -R4, -0.026868773624300956726, P0 ;  /* 0xbcdc1be704077808 */ /* 0x000fc60000000100 */
[C---:B------:R-:W-:Y:S01]  /*01c0*/  FFMA R8, R3.reuse, R8, R5 ;  /* 0x0000000803087223 */ /* 0x040fe20000000005 */
[----:B------:R-:W-:Y:S01]  /*01d0*/  FSEL R5, R6, 0.11284004896879196167, P0 ;  /* 0x3de718af06057808 */ /* 0x000fe20000000000 */
[----:B------:R-:W-:Y:S01]  /*01e0*/  HFMA2 R6, -RZ, RZ, 1.7822265625, 0.000185489654541015625 ;  /* 0x3f210a14ff067431 */ /* 0x000fe200000001ff */
[----:B------:R-:W-:Y:S01]  /*01f0*/  MOV R4, 0x3f69b4f9 ;  /* 0x3f69b4f900047802 */ /* 0x000fe20000000f00 */
[----:B------:R-:W-:-:S03]  /*0200*/  FFMA R8, R3, R8, R7 ;  /* 0x0000000803087223 */ /* 0x000fc60000000007 */
[----:B------:R-:W-:Y:S01]  /*0210*/  FSEL R7, R4, -0.37612664699554443359, P0 ;  /* 0xbec093ac04077808 */ /* 0x000fe20000000000 */
[----:B------:R-:W-:Y:S01]  /*0220*/  FFMA R8, R3, R8, R5 ;  /* 0x0000000803087223 */ /* 0x000fe20000000005 */
[----:B------:R-:W-:-:S03]  /*0230*/  FSEL R5, R6, 0.12837915122509002686, P0 ;  /* 0x3e0375d306057808 */ /* 0x000fc60000000000 */
[C---:B------:R-:W-:Y:S01]  /*0240*/  FFMA R8, R3.reuse, R8, R7 ;  /* 0x0000000803087223 */ /* 0x040fe20000000007 */
[----:B------:R-:W-:-:S03]  /*0250*/  FSEL R4, -R3, R2, P0 ;  /* 0x0000000203047208 */ /* 0x000fc60000000100 */
[----:B------:R-:W-:-:S04]  /*0260*/  FFMA R5, R3, R8, R5 ;  /* 0x0000000803057223 */ /* 0x000fc80000000005 */
[----:B------:R-:W-:Y:S02]  /*0270*/  FFMA R3, R5, R4, R4 ;  /* 0x0000000405037223 */ /* 0x000fe40000000004 */
[----:B------:R-:W0:Y:S02]  /*0280*/  LDC.64 R4, c[0x0][0x390] ;  /* 0x0000e400ff047b82 */ /* 0x000e240000000a00 */
[----:B------:R-:W1:Y:S02]  /*0290*/  @P0 MUFU.EX2 R6, R3 ;  /* 0x0000000300060308 */ /* 0x000e640000000800 */
[----:B-1----:R-:W-:Y:S01]  /*02a0*/  @P0 FADD R7, -R6, 1 ;  /* 0x3f80000006070421 */ /* 0x002fe20000000100 */
[----:B0-----:R-:W-:-:S04]  /*02b0*/  IMAD.WIDE R4, R0, 0x4, R4 ;  /* 0x0000000400047825 */ /* 0x001fc800078e0204 */
[----:B------:R-:W-:-:S05]  /*02c0*/  @P0 LOP3.LUT R3, R7, 0x80000000, R2, 0xb8, !PT ;  /* 0x8000000007030812 */ /* 0x000fca00078eb802 */
[----:B------:R-:W-:Y:S01]  /*02d0*/  STG.E desc[UR4][R4.64], R3 ;  /* 0x0000000304007986 */ /* 0x000fe2000c101904 */
[----:B------:R-:W-:Y:S05]  /*02e0*/  EXIT ;  /* 0x000000000000794d */ /* 0x000fea0003800000 */
.L_x_0:
[----:B------:R-:W-:-:S00]  /*02f0*/  BRA `(.L_x_0) ;  /* 0xfffffffc00fc7947 */ /* 0x000fc0000383ffff */
[----:B------:R-:W-:-:S00]  /*0300*/  NOP ;  /* 0x0000000000007918 */ /* 0x000fc00000000000 */
[----:B------:R-:W-:-:S00]  /*0310*/  NOP ;  /* 0x0000000000007918 */ /* 0x000fc00000000000 */
[----:B------:R-:W-:-:S00]  /*0320*/  NOP ;  /* 0x0000000000007918 */ /* 0x000fc00000000000 */
[----:B------:R-:W-:-:S00]  /*0330*/  NOP ;  /* 0x0000000000007918 */ /* 0x000fc00000000000 */
[----:B------:R-:W-:-:S00]  /*0340*/  NOP ;  /* 0x0000000000007918 */ /* 0x000fc00000000000 */
[----:B------:R-:W-:-:S00]  /*0350*/  NOP ;  /* 0x0000000000007918 */ /* 0x000fc00000000000 */
[----:B------:R-:W-:-:S00]  /*0360*/  NOP ;  /* 0x0000000000007918 */ /* 0x000fc00000000000 */
[----:B------:R-:W-:-:S00]  /*0370*/  NOP ;  /* 0x0000000000007918 */ /* 0x000fc00000000000 */
.L_x_1:


//--------------------- .nv.shared.reserved.0     --------------------------
	.section	.nv.shared.reserved.0,"aw",@nobits
	.weak		__nv_reservedSMEM_offset_0_alias
	.size		__nv_reservedSMEM_offset_0_alias, 0, 64
	.other		__nv_reservedSMEM_offset_0_alias,@"STO_CUDA_RESERVED_SHARED STV_DEFAULT"
__nv_reservedSMEM_offset_0_alias:
	.zero		0
	.zero		64


//--------------------- .nv.constant0._Z6kernelPfS_S_ --------------------------
	.section	.nv.constant0._Z6kernelPfS_S_,"a",@progbits
	.sectionflags	@""
	.align	4
.nv.constant0._Z6kernelPfS_S_:
	.zero		920


//--------------------- SYMBOLS --------------------------

	.type		.nv.reservedSmem.offset0,@object
	.size		.nv.reservedSmem.offset0,0x4
